//
// Generated by NVIDIA NVVM Compiler
//
// Compiler Build ID: CL-36424714
// Cuda compilation tools, release 13.0, V13.0.88
// Based on NVVM 20.0.0
//

.version 9.0
.target sm_100
.address_size 64

	// .globl	_Z6matMulPfS_S_i
// _ZZ6matMulPfS_S_iE2sA has been demoted
// _ZZ6matMulPfS_S_iE2sB has been demoted

.visible .entry _Z6matMulPfS_S_i(
	.param .u64 .ptr .align 1 _Z6matMulPfS_S_i_param_0,
	.param .u64 .ptr .align 1 _Z6matMulPfS_S_i_param_1,
	.param .u64 .ptr .align 1 _Z6matMulPfS_S_i_param_2,
	.param .u32 _Z6matMulPfS_S_i_param_3
)
{
	.reg .pred 	%p<7>;
	.reg .b32 	%r<112>;
	.reg .b32 	%f<368>;
	.reg .b64 	%rd<40>;
	// demoted variable
	.shared .align 4 .b8 _ZZ6matMulPfS_S_iE2sA[1024];
	// demoted variable
	.shared .align 4 .b8 _ZZ6matMulPfS_S_iE2sB[1024];
	ld.param.u32 	%r32, [_Z6matMulPfS_S_i_param_3];
	mov.u32 	%r1, %tid.x;
	mov.u32 	%r2, %tid.y;
	mov.u32 	%r33, %ctaid.y;
	shl.b32 	%r34, %r33, 4;
	add.s32 	%r3, %r34, %r2;
	mov.u32 	%r35, %ctaid.x;
	shl.b32 	%r4, %r35, 4;
	setp.lt.s32 	%p1, %r32, 1;
	mov.f32 	%f367, 0f00000000;
	@%p1 bra 	$L__BB0_9;
	mad.lo.s32 	%r104, %r32, %r3, %r1;
	shl.b32 	%r37, %r2, 6;
	mov.u32 	%r38, _ZZ6matMulPfS_S_iE2sA;
	add.s32 	%r6, %r38, %r37;
	add.s32 	%r7, %r32, -1;
	shr.u32 	%r39, %r7, 4;
	add.s32 	%r8, %r39, 1;
	setp.lt.u32 	%p2, %r32, 49;
	mov.f32 	%f367, 0f00000000;
	mov.b32 	%r110, 0;
	@%p2 bra 	$L__BB0_4;
	add.s32 	%r41, %r2, 16;
	mad.lo.s32 	%r42, %r32, %r41, %r1;
	add.s32 	%r108, %r42, %r4;
	add.s32 	%r43, %r2, 32;
	mad.lo.s32 	%r44, %r32, %r43, %r1;
	add.s32 	%r107, %r44, %r4;
	add.s32 	%r45, %r2, 48;
	mad.lo.s32 	%r46, %r32, %r45, %r1;
	add.s32 	%r106, %r46, %r4;
	mad.lo.s32 	%r47, %r2, %r32, %r1;
	add.s32 	%r105, %r47, %r4;
	and.b32  	%r48, %r8, 536870908;
	neg.s32 	%r103, %r48;
	mov.f32 	%f367, 0f00000000;
	mov.b32 	%r110, 0;
$L__BB0_3:
	.pragma "nounroll";
	ld.param.u64 	%rd36, [_Z6matMulPfS_S_i_param_1];
	ld.param.u64 	%rd33, [_Z6matMulPfS_S_i_param_0];
	mul.wide.s32 	%rd4, %r105, 4;
	cvta.to.global.u64 	%rd5, %rd36;
	add.s64 	%rd6, %rd5, %rd4;
	mul.wide.s32 	%rd7, %r104, 4;
	cvta.to.global.u64 	%rd8, %rd33;
	add.s64 	%rd9, %rd8, %rd7;
	ld.global.f32 	%f14, [%rd9];
	shl.b32 	%r50, %r1, 2;
	add.s32 	%r51, %r6, %r50;
	st.shared.f32 	[%r51], %f14;
	ld.global.f32 	%f15, [%rd6];
	mov.u32 	%r53, _ZZ6matMulPfS_S_iE2sB;
	add.s32 	%r54, %r53, %r50;
	add.s32 	%r55, %r54, %r37;
	st.shared.f32 	[%r55], %f15;
	bar.sync 	0;
	ld.shared.f32 	%f16, [%r6];
	ld.shared.f32 	%f17, [%r54];
	fma.rn.f32 	%f18, %f16, %f17, %f367;
	ld.shared.f32 	%f19, [%r6+4];
	ld.shared.f32 	%f20, [%r54+64];
	fma.rn.f32 	%f21, %f19, %f20, %f18;
	ld.shared.f32 	%f22, [%r6+8];
	ld.shared.f32 	%f23, [%r54+128];
	fma.rn.f32 	%f24, %f22, %f23, %f21;
	ld.shared.f32 	%f25, [%r6+12];
	ld.shared.f32 	%f26, [%r54+192];
	fma.rn.f32 	%f27, %f25, %f26, %f24;
	ld.shared.f32 	%f28, [%r6+16];
	ld.shared.f32 	%f29, [%r54+256];
	fma.rn.f32 	%f30, %f28, %f29, %f27;
	ld.shared.f32 	%f31, [%r6+20];
	ld.shared.f32 	%f32, [%r54+320];
	fma.rn.f32 	%f33, %f31, %f32, %f30;
	ld.shared.f32 	%f34, [%r6+24];
	ld.shared.f32 	%f35, [%r54+384];
	fma.rn.f32 	%f36, %f34, %f35, %f33;
	ld.shared.f32 	%f37, [%r6+28];
	ld.shared.f32 	%f38, [%r54+448];
	fma.rn.f32 	%f39, %f37, %f38, %f36;
	ld.shared.f32 	%f40, [%r6+32];
	ld.shared.f32 	%f41, [%r54+512];
	fma.rn.f32 	%f42, %f40, %f41, %f39;
	ld.shared.f32 	%f43, [%r6+36];
	ld.shared.f32 	%f44, [%r54+576];
	fma.rn.f32 	%f45, %f43, %f44, %f42;
	ld.shared.f32 	%f46, [%r6+40];
	ld.shared.f32 	%f47, [%r54+640];
	fma.rn.f32 	%f48, %f46, %f47, %f45;
	ld.shared.f32 	%f49, [%r6+44];
	ld.shared.f32 	%f50, [%r54+704];
	fma.rn.f32 	%f51, %f49, %f50, %f48;
	ld.shared.f32 	%f52, [%r6+48];
	ld.shared.f32 	%f53, [%r54+768];
	fma.rn.f32 	%f54, %f52, %f53, %f51;
	ld.shared.f32 	%f55, [%r6+52];
	ld.shared.f32 	%f56, [%r54+832];
	fma.rn.f32 	%f57, %f55, %f56, %f54;
	ld.shared.f32 	%f58, [%r6+56];
	ld.shared.f32 	%f59, [%r54+896];
	fma.rn.f32 	%f60, %f58, %f59, %f57;
	ld.shared.f32 	%f61, [%r6+60];
	ld.shared.f32 	%f62, [%r54+960];
	fma.rn.f32 	%f63, %f61, %f62, %f60;
	bar.sync 	0;
	ld.global.f32 	%f64, [%rd9+64];
	st.shared.f32 	[%r51], %f64;
	mul.wide.s32 	%rd10, %r108, 4;
	add.s64 	%rd11, %rd5, %rd10;
	ld.global.f32 	%f65, [%rd11];
	st.shared.f32 	[%r55], %f65;
	bar.sync 	0;
	ld.shared.f32 	%f66, [%r6];
	ld.shared.f32 	%f67, [%r54];
	fma.rn.f32 	%f68, %f66, %f67, %f63;
	ld.shared.f32 	%f69, [%r6+4];
	ld.shared.f32 	%f70, [%r54+64];
	fma.rn.f32 	%f71, %f69, %f70, %f68;
	ld.shared.f32 	%f72, [%r6+8];
	ld.shared.f32 	%f73, [%r54+128];
	fma.rn.f32 	%f74, %f72, %f73, %f71;
	ld.shared.f32 	%f75, [%r6+12];
	ld.shared.f32 	%f76, [%r54+192];
	fma.rn.f32 	%f77, %f75, %f76, %f74;
	ld.shared.f32 	%f78, [%r6+16];
	ld.shared.f32 	%f79, [%r54+256];
	fma.rn.f32 	%f80, %f78, %f79, %f77;
	ld.shared.f32 	%f81, [%r6+20];
	ld.shared.f32 	%f82, [%r54+320];
	fma.rn.f32 	%f83, %f81, %f82, %f80;
	ld.shared.f32 	%f84, [%r6+24];
	ld.shared.f32 	%f85, [%r54+384];
	fma.rn.f32 	%f86, %f84, %f85, %f83;
	ld.shared.f32 	%f87, [%r6+28];
	ld.shared.f32 	%f88, [%r54+448];
	fma.rn.f32 	%f89, %f87, %f88, %f86;
	ld.shared.f32 	%f90, [%r6+32];
	ld.shared.f32 	%f91, [%r54+512];
	fma.rn.f32 	%f92, %f90, %f91, %f89;
	ld.shared.f32 	%f93, [%r6+36];
	ld.shared.f32 	%f94, [%r54+576];
	fma.rn.f32 	%f95, %f93, %f94, %f92;
	ld.shared.f32 	%f96, [%r6+40];
	ld.shared.f32 	%f97, [%r54+640];
	fma.rn.f32 	%f98, %f96, %f97, %f95;
	ld.shared.f32 	%f99, [%r6+44];
	ld.shared.f32 	%f100, [%r54+704];
	fma.rn.f32 	%f101, %f99, %f100, %f98;
	ld.shared.f32 	%f102, [%r6+48];
	ld.shared.f32 	%f103, [%r54+768];
	fma.rn.f32 	%f104, %f102, %f103, %f101;
	ld.shared.f32 	%f105, [%r6+52];
	ld.shared.f32 	%f106, [%r54+832];
	fma.rn.f32 	%f107, %f105, %f106, %f104;
	ld.shared.f32 	%f108, [%r6+56];
	ld.shared.f32 	%f109, [%r54+896];
	fma.rn.f32 	%f110, %f108, %f109, %f107;
	ld.shared.f32 	%f111, [%r6+60];
	ld.shared.f32 	%f112, [%r54+960];
	fma.rn.f32 	%f113, %f111, %f112, %f110;
	bar.sync 	0;
	ld.global.f32 	%f114, [%rd9+128];
	st.shared.f32 	[%r51], %f114;
	mul.wide.s32 	%rd12, %r107, 4;
	add.s64 	%rd13, %rd5, %rd12;
	ld.global.f32 	%f115, [%rd13];
	st.shared.f32 	[%r55], %f115;
	bar.sync 	0;
	ld.shared.f32 	%f116, [%r6];
	ld.shared.f32 	%f117, [%r54];
	fma.rn.f32 	%f118, %f116, %f117, %f113;
	ld.shared.f32 	%f119, [%r6+4];
	ld.shared.f32 	%f120, [%r54+64];
	fma.rn.f32 	%f121, %f119, %f120, %f118;
	ld.shared.f32 	%f122, [%r6+8];
	ld.shared.f32 	%f123, [%r54+128];
	fma.rn.f32 	%f124, %f122, %f123, %f121;
	ld.shared.f32 	%f125, [%r6+12];
	ld.shared.f32 	%f126, [%r54+192];
	fma.rn.f32 	%f127, %f125, %f126, %f124;
	ld.shared.f32 	%f128, [%r6+16];
	ld.shared.f32 	%f129, [%r54+256];
	fma.rn.f32 	%f130, %f128, %f129, %f127;
	ld.shared.f32 	%f131, [%r6+20];
	ld.shared.f32 	%f132, [%r54+320];
	fma.rn.f32 	%f133, %f131, %f132, %f130;
	ld.shared.f32 	%f134, [%r6+24];
	ld.shared.f32 	%f135, [%r54+384];
	fma.rn.f32 	%f136, %f134, %f135, %f133;
	ld.shared.f32 	%f137, [%r6+28];
	ld.shared.f32 	%f138, [%r54+448];
	fma.rn.f32 	%f139, %f137, %f138, %f136;
	ld.shared.f32 	%f140, [%r6+32];
	ld.shared.f32 	%f141, [%r54+512];
	fma.rn.f32 	%f142, %f140, %f141, %f139;
	ld.shared.f32 	%f143, [%r6+36];
	ld.shared.f32 	%f144, [%r54+576];
	fma.rn.f32 	%f145, %f143, %f144, %f142;
	ld.shared.f32 	%f146, [%r6+40];
	ld.shared.f32 	%f147, [%r54+640];
	fma.rn.f32 	%f148, %f146, %f147, %f145;
	ld.shared.f32 	%f149, [%r6+44];
	ld.shared.f32 	%f150, [%r54+704];
	fma.rn.f32 	%f151, %f149, %f150, %f148;
	ld.shared.f32 	%f152, [%r6+48];
	ld.shared.f32 	%f153, [%r54+768];
	fma.rn.f32 	%f154, %f152, %f153, %f151;
	ld.shared.f32 	%f155, [%r6+52];
	ld.shared.f32 	%f156, [%r54+832];
	fma.rn.f32 	%f157, %f155, %f156, %f154;
	ld.shared.f32 	%f158, [%r6+56];
	ld.shared.f32 	%f159, [%r54+896];
	fma.rn.f32 	%f160, %f158, %f159, %f157;
	ld.shared.f32 	%f161, [%r6+60];
	ld.shared.f32 	%f162, [%r54+960];
	fma.rn.f32 	%f163, %f161, %f162, %f160;
	bar.sync 	0;
	ld.global.f32 	%f164, [%rd9+192];
	st.shared.f32 	[%r51], %f164;
	mul.wide.s32 	%rd14, %r106, 4;
	add.s64 	%rd15, %rd5, %rd14;
	ld.global.f32 	%f165, [%rd15];
	st.shared.f32 	[%r55], %f165;
	bar.sync 	0;
	ld.shared.f32 	%f166, [%r6];
	ld.shared.f32 	%f167, [%r54];
	fma.rn.f32 	%f168, %f166, %f167, %f163;
	ld.shared.f32 	%f169, [%r6+4];
	ld.shared.f32 	%f170, [%r54+64];
	fma.rn.f32 	%f171, %f169, %f170, %f168;
	ld.shared.f32 	%f172, [%r6+8];
	ld.shared.f32 	%f173, [%r54+128];
	fma.rn.f32 	%f174, %f172, %f173, %f171;
	ld.shared.f32 	%f175, [%r6+12];
	ld.shared.f32 	%f176, [%r54+192];
	fma.rn.f32 	%f177, %f175, %f176, %f174;
	ld.shared.f32 	%f178, [%r6+16];
	ld.shared.f32 	%f179, [%r54+256];
	fma.rn.f32 	%f180, %f178, %f179, %f177;
	ld.shared.f32 	%f181, [%r6+20];
	ld.shared.f32 	%f182, [%r54+320];
	fma.rn.f32 	%f183, %f181, %f182, %f180;
	ld.shared.f32 	%f184, [%r6+24];
	ld.shared.f32 	%f185, [%r54+384];
	fma.rn.f32 	%f186, %f184, %f185, %f183;
	ld.shared.f32 	%f187, [%r6+28];
	ld.shared.f32 	%f188, [%r54+448];
	fma.rn.f32 	%f189, %f187, %f188, %f186;
	ld.shared.f32 	%f190, [%r6+32];
	ld.shared.f32 	%f191, [%r54+512];
	fma.rn.f32 	%f192, %f190, %f191, %f189;
	ld.shared.f32 	%f193, [%r6+36];
	ld.shared.f32 	%f194, [%r54+576];
	fma.rn.f32 	%f195, %f193, %f194, %f192;
	ld.shared.f32 	%f196, [%r6+40];
	ld.shared.f32 	%f197, [%r54+640];
	fma.rn.f32 	%f198, %f196, %f197, %f195;
	ld.shared.f32 	%f199, [%r6+44];
	ld.shared.f32 	%f200, [%r54+704];
	fma.rn.f32 	%f201, %f199, %f200, %f198;
	ld.shared.f32 	%f202, [%r6+48];
	ld.shared.f32 	%f203, [%r54+768];
	fma.rn.f32 	%f204, %f202, %f203, %f201;
	ld.shared.f32 	%f205, [%r6+52];
	ld.shared.f32 	%f206, [%r54+832];
	fma.rn.f32 	%f207, %f205, %f206, %f204;
	ld.shared.f32 	%f208, [%r6+56];
	ld.shared.f32 	%f209, [%r54+896];
	fma.rn.f32 	%f210, %f208, %f209, %f207;
	ld.shared.f32 	%f211, [%r6+60];
	ld.shared.f32 	%f212, [%r54+960];
	fma.rn.f32 	%f367, %f211, %f212, %f210;
	bar.sync 	0;
	add.s32 	%r110, %r110, 64;
	shl.b32 	%r56, %r32, 6;
	add.s32 	%r108, %r108, %r56;
	add.s32 	%r107, %r107, %r56;
	add.s32 	%r106, %r106, %r56;
	add.s32 	%r105, %r105, %r56;
	add.s32 	%r104, %r104, 64;
	add.s32 	%r103, %r103, 4;
	setp.ne.s32 	%p3, %r103, 0;
	@%p3 bra 	$L__BB0_3;
$L__BB0_4:
	add.s32 	%r29, %r4, %r1;
	and.b32  	%r57, %r8, 3;
	setp.eq.s32 	%p4, %r57, 0;
	@%p4 bra 	$L__BB0_9;
	setp.eq.s32 	%p5, %r57, 1;
	@%p5 bra 	$L__BB0_7;
	ld.param.u64 	%rd37, [_Z6matMulPfS_S_i_param_1];
	ld.param.u64 	%rd34, [_Z6matMulPfS_S_i_param_0];
	mad.lo.s32 	%r67, %r32, %r3, %r1;
	add.s32 	%r68, %r67, %r110;
	cvta.to.global.u64 	%rd16, %rd34;
	mul.wide.s32 	%rd17, %r68, 4;
	add.s64 	%rd18, %rd16, %rd17;
	ld.global.f32 	%f214, [%rd18];
	shl.b32 	%r69, %r1, 2;
	add.s32 	%r70, %r6, %r69;
	st.shared.f32 	[%r70], %f214;
	add.s32 	%r71, %r110, %r2;
	mad.lo.s32 	%r72, %r71, %r32, %r29;
	cvta.to.global.u64 	%rd19, %rd37;
	mul.wide.s32 	%rd20, %r72, 4;
	add.s64 	%rd21, %rd19, %rd20;
	ld.global.f32 	%f215, [%rd21];
	mov.u32 	%r74, _ZZ6matMulPfS_S_iE2sB;
	add.s32 	%r75, %r74, %r69;
	add.s32 	%r76, %r75, %r37;
	st.shared.f32 	[%r76], %f215;
	bar.sync 	0;
	ld.shared.f32 	%f216, [%r6];
	ld.shared.f32 	%f217, [%r75];
	fma.rn.f32 	%f218, %f216, %f217, %f367;
	ld.shared.f32 	%f219, [%r6+4];
	ld.shared.f32 	%f220, [%r75+64];
	fma.rn.f32 	%f221, %f219, %f220, %f218;
	ld.shared.f32 	%f222, [%r6+8];
	ld.shared.f32 	%f223, [%r75+128];
	fma.rn.f32 	%f224, %f222, %f223, %f221;
	ld.shared.f32 	%f225, [%r6+12];
	ld.shared.f32 	%f226, [%r75+192];
	fma.rn.f32 	%f227, %f225, %f226, %f224;
	ld.shared.f32 	%f228, [%r6+16];
	ld.shared.f32 	%f229, [%r75+256];
	fma.rn.f32 	%f230, %f228, %f229, %f227;
	ld.shared.f32 	%f231, [%r6+20];
	ld.shared.f32 	%f232, [%r75+320];
	fma.rn.f32 	%f233, %f231, %f232, %f230;
	ld.shared.f32 	%f234, [%r6+24];
	ld.shared.f32 	%f235, [%r75+384];
	fma.rn.f32 	%f236, %f234, %f235, %f233;
	ld.shared.f32 	%f237, [%r6+28];
	ld.shared.f32 	%f238, [%r75+448];
	fma.rn.f32 	%f239, %f237, %f238, %f236;
	ld.shared.f32 	%f240, [%r6+32];
	ld.shared.f32 	%f241, [%r75+512];
	fma.rn.f32 	%f242, %f240, %f241, %f239;
	ld.shared.f32 	%f243, [%r6+36];
	ld.shared.f32 	%f244, [%r75+576];
	fma.rn.f32 	%f245, %f243, %f244, %f242;
	ld.shared.f32 	%f246, [%r6+40];
	ld.shared.f32 	%f247, [%r75+640];
	fma.rn.f32 	%f248, %f246, %f247, %f245;
	ld.shared.f32 	%f249, [%r6+44];
	ld.shared.f32 	%f250, [%r75+704];
	fma.rn.f32 	%f251, %f249, %f250, %f248;
	ld.shared.f32 	%f252, [%r6+48];
	ld.shared.f32 	%f253, [%r75+768];
	fma.rn.f32 	%f254, %f252, %f253, %f251;
	ld.shared.f32 	%f255, [%r6+52];
	ld.shared.f32 	%f256, [%r75+832];
	fma.rn.f32 	%f257, %f255, %f256, %f254;
	ld.shared.f32 	%f258, [%r6+56];
	ld.shared.f32 	%f259, [%r75+896];
	fma.rn.f32 	%f260, %f258, %f259, %f257;
	ld.shared.f32 	%f261, [%r6+60];
	ld.shared.f32 	%f262, [%r75+960];
	fma.rn.f32 	%f263, %f261, %f262, %f260;
	bar.sync 	0;
	ld.global.f32 	%f264, [%rd18+64];
	st.shared.f32 	[%r70], %f264;
	add.s32 	%r77, %r71, 16;
	mad.lo.s32 	%r78, %r77, %r32, %r29;
	mul.wide.s32 	%rd22, %r78, 4;
	add.s64 	%rd23, %rd19, %rd22;
	ld.global.f32 	%f265, [%rd23];
	st.shared.f32 	[%r76], %f265;
	bar.sync 	0;
	ld.shared.f32 	%f266, [%r6];
	ld.shared.f32 	%f267, [%r75];
	fma.rn.f32 	%f268, %f266, %f267, %f263;
	ld.shared.f32 	%f269, [%r6+4];
	ld.shared.f32 	%f270, [%r75+64];
	fma.rn.f32 	%f271, %f269, %f270, %f268;
	ld.shared.f32 	%f272, [%r6+8];
	ld.shared.f32 	%f273, [%r75+128];
	fma.rn.f32 	%f274, %f272, %f273, %f271;
	ld.shared.f32 	%f275, [%r6+12];
	ld.shared.f32 	%f276, [%r75+192];
	fma.rn.f32 	%f277, %f275, %f276, %f274;
	ld.shared.f32 	%f278, [%r6+16];
	ld.shared.f32 	%f279, [%r75+256];
	fma.rn.f32 	%f280, %f278, %f279, %f277;
	ld.shared.f32 	%f281, [%r6+20];
	ld.shared.f32 	%f282, [%r75+320];
	fma.rn.f32 	%f283, %f281, %f282, %f280;
	ld.shared.f32 	%f284, [%r6+24];
	ld.shared.f32 	%f285, [%r75+384];
	fma.rn.f32 	%f286, %f284, %f285, %f283;
	ld.shared.f32 	%f287, [%r6+28];
	ld.shared.f32 	%f288, [%r75+448];
	fma.rn.f32 	%f289, %f287, %f288, %f286;
	ld.shared.f32 	%f290, [%r6+32];
	ld.shared.f32 	%f291, [%r75+512];
	fma.rn.f32 	%f292, %f290, %f291, %f289;
	ld.shared.f32 	%f293, [%r6+36];
	ld.shared.f32 	%f294, [%r75+576];
	fma.rn.f32 	%f295, %f293, %f294, %f292;
	ld.shared.f32 	%f296, [%r6+40];
	ld.shared.f32 	%f297, [%r75+640];
	fma.rn.f32 	%f298, %f296, %f297, %f295;
	ld.shared.f32 	%f299, [%r6+44];
	ld.shared.f32 	%f300, [%r75+704];
	fma.rn.f32 	%f301, %f299, %f300, %f298;
	ld.shared.f32 	%f302, [%r6+48];
	ld.shared.f32 	%f303, [%r75+768];
	fma.rn.f32 	%f304, %f302, %f303, %f301;
	ld.shared.f32 	%f305, [%r6+52];
	ld.shared.f32 	%f306, [%r75+832];
	fma.rn.f32 	%f307, %f305, %f306, %f304;
	ld.shared.f32 	%f308, [%r6+56];
	ld.shared.f32 	%f309, [%r75+896];
	fma.rn.f32 	%f310, %f308, %f309, %f307;
	ld.shared.f32 	%f311, [%r6+60];
	ld.shared.f32 	%f312, [%r75+960];
	fma.rn.f32 	%f367, %f311, %f312, %f310;
	bar.sync 	0;
	add.s32 	%r110, %r110, 32;
$L__BB0_7:
	and.b32  	%r79, %r7, 16;
	setp.ne.s32 	%p6, %r79, 0;
	@%p6 bra 	$L__BB0_9;
	ld.param.u64 	%rd38, [_Z6matMulPfS_S_i_param_1];
	ld.param.u64 	%rd35, [_Z6matMulPfS_S_i_param_0];
	mad.lo.s32 	%r84, %r32, %r3, %r1;
	add.s32 	%r85, %r84, %r110;
	cvta.to.global.u64 	%rd24, %rd35;
	mul.wide.s32 	%rd25, %r85, 4;
	add.s64 	%rd26, %rd24, %rd25;
	ld.global.f32 	%f313, [%rd26];
	shl.b32 	%r86, %r1, 2;
	add.s32 	%r87, %r6, %r86;
	st.shared.f32 	[%r87], %f313;
	add.s32 	%r88, %r110, %r2;
	mad.lo.s32 	%r89, %r88, %r32, %r29;
	cvta.to.global.u64 	%rd27, %rd38;
	mul.wide.s32 	%rd28, %r89, 4;
	add.s64 	%rd29, %rd27, %rd28;
	ld.global.f32 	%f314, [%rd29];
	mov.u32 	%r91, _ZZ6matMulPfS_S_iE2sB;
	add.s32 	%r92, %r91, %r86;
	add.s32 	%r93, %r92, %r37;
	st.shared.f32 	[%r93], %f314;
	bar.sync 	0;
	ld.shared.f32 	%f315, [%r6];
	ld.shared.f32 	%f316, [%r92];
	fma.rn.f32 	%f317, %f315, %f316, %f367;
	ld.shared.f32 	%f318, [%r6+4];
	ld.shared.f32 	%f319, [%r92+64];
	fma.rn.f32 	%f320, %f318, %f319, %f317;
	ld.shared.f32 	%f321, [%r6+8];
	ld.shared.f32 	%f322, [%r92+128];
	fma.rn.f32 	%f323, %f321, %f322, %f320;
	ld.shared.f32 	%f324, [%r6+12];
	ld.shared.f32 	%f325, [%r92+192];
	fma.rn.f32 	%f326, %f324, %f325, %f323;
	ld.shared.f32 	%f327, [%r6+16];
	ld.shared.f32 	%f328, [%r92+256];
	fma.rn.f32 	%f329, %f327, %f328, %f326;
	ld.shared.f32 	%f330, [%r6+20];
	ld.shared.f32 	%f331, [%r92+320];
	fma.rn.f32 	%f332, %f330, %f331, %f329;
	ld.shared.f32 	%f333, [%r6+24];
	ld.shared.f32 	%f334, [%r92+384];
	fma.rn.f32 	%f335, %f333, %f334, %f332;
	ld.shared.f32 	%f336, [%r6+28];
	ld.shared.f32 	%f337, [%r92+448];
	fma.rn.f32 	%f338, %f336, %f337, %f335;
	ld.shared.f32 	%f339, [%r6+32];
	ld.shared.f32 	%f340, [%r92+512];
	fma.rn.f32 	%f341, %f339, %f340, %f338;
	ld.shared.f32 	%f342, [%r6+36];
	ld.shared.f32 	%f343, [%r92+576];
	fma.rn.f32 	%f344, %f342, %f343, %f341;
	ld.shared.f32 	%f345, [%r6+40];
	ld.shared.f32 	%f346, [%r92+640];
	fma.rn.f32 	%f347, %f345, %f346, %f344;
	ld.shared.f32 	%f348, [%r6+44];
	ld.shared.f32 	%f349, [%r92+704];
	fma.rn.f32 	%f350, %f348, %f349, %f347;
	ld.shared.f32 	%f351, [%r6+48];
	ld.shared.f32 	%f352, [%r92+768];
	fma.rn.f32 	%f353, %f351, %f352, %f350;
	ld.shared.f32 	%f354, [%r6+52];
	ld.shared.f32 	%f355, [%r92+832];
	fma.rn.f32 	%f356, %f354, %f355, %f353;
	ld.shared.f32 	%f357, [%r6+56];
	ld.shared.f32 	%f358, [%r92+896];
	fma.rn.f32 	%f359, %f357, %f358, %f356;
	ld.shared.f32 	%f360, [%r6+60];
	ld.shared.f32 	%f361, [%r92+960];
	fma.rn.f32 	%f367, %f360, %f361, %f359;
	bar.sync 	0;
$L__BB0_9:
	ld.param.u64 	%rd39, [_Z6matMulPfS_S_i_param_2];
	cvta.to.global.u64 	%rd30, %rd39;
	add.s32 	%r101, %r4, %r1;
	mad.lo.s32 	%r102, %r32, %r3, %r101;
	mul.wide.s32 	%rd31, %r102, 4;
	add.s64 	%rd32, %rd30, %rd31;
	st.global.f32 	[%rd32], %f367;
	ret;

}


// ===== COMPILED SASS (sm_100) =====

	.target	sm_100

	.elftype	@"ET_EXEC"


//--------------------- .note.nv.tkinfo           --------------------------
	.section	.note.nv.tkinfo,"",@"SHT_NOTE"
	.sectionflags	@"SHF_NOTE_NV_TKINFO"
	.tkinfo
        /*0018*/ 	.word	0x00000002
        /*0030*/ 	.string	""
        /*0030*/ 	.string	"ptxas"
        /*0030*/ 	.string	"Cuda compilation tools, release 13.0, V13.0.88"
        /*0030*/ 	.string	"Build cuda_13.0.r13.0/compiler.36424714_0"
        /*0030*/ 	.string	"-arch sm_100 -m 64 "



//--------------------- .note.nv.cuinfo           --------------------------
	.section	.note.nv.cuinfo,"",@"SHT_NOTE"
	.sectionflags	@"SHF_NOTE_NV_CUINFO"
        /*0018*/ 	.short	0x0002
        /*001a*/ 	.short	0x0064
        /*001c*/ 	.short	0x0082
	.zero		2


//--------------------- .nv.info                  --------------------------
	.section	.nv.info,"",@"SHT_CUDA_INFO"
	.align	4


	//----- nvinfo : EIATTR_REGCOUNT
	.align		4
        /*0000*/ 	.byte	0x04, 0x2f
        /*0002*/ 	.short	(.L_1 - .L_0)
	.align		4
.L_0:
        /*0004*/ 	.word	index@(_Z6matMulPfS_S_i)
        /*0008*/ 	.word	0x00000028


	//----- nvinfo : EIATTR_FRAME_SIZE
	.align		4
.L_1:
        /*000c*/ 	.byte	0x04, 0x11
        /*000e*/ 	.short	(.L_3 - .L_2)
	.align		4
.L_2:
        /*0010*/ 	.word	index@(_Z6matMulPfS_S_i)
        /*0014*/ 	.word	0x00000000


	//----- nvinfo : EIATTR_MIN_STACK_SIZE
	.align		4
.L_3:
        /*0018*/ 	.byte	0x04, 0x12
        /*001a*/ 	.short	(.L_5 - .L_4)
	.align		4
.L_4:
        /*001c*/ 	.word	index@(_Z6matMulPfS_S_i)
        /*0020*/ 	.word	0x00000000
.L_5:


//--------------------- .nv.compat                --------------------------
	.section	.nv.compat,"",@"SHT_CUDA_COMPAT_INFO"
	.align	4
        /*0000*/ 	.byte	0x02, 0x09, 0x00, 0x00, 0x02, 0x02, 0x01, 0x00, 0x02, 0x05, 0x05, 0x00, 0x03, 0x07, 0x01, 0x01
        /*0010*/ 	.byte	0x02, 0x03, 0x00, 0x00, 0x02, 0x06, 0x01, 0x00, 0x04, 0x0b, 0x08, 0x00, 0x09, 0x00, 0x00, 0x00
        /*0020*/ 	.byte	0x00, 0x00, 0x00, 0x00


//--------------------- .nv.info._Z6matMulPfS_S_i --------------------------
	.section	.nv.info._Z6matMulPfS_S_i,"",@"SHT_CUDA_INFO"
	.sectionflags	@""
	.align	4


	//----- nvinfo : EIATTR_CUDA_API_VERSION
	.align		4
        /*0000*/ 	.byte	0x04, 0x37
        /*0002*/ 	.short	(.L_7 - .L_6)
.L_6:
        /*0004*/ 	.word	0x00000082


	//----- nvinfo : EIATTR_KPARAM_INFO
	.align		4
.L_7:
        /*0008*/ 	.byte	0x04, 0x17
        /*000a*/ 	.short	(.L_9 - .L_8)
.L_8:
        /*000c*/ 	.word	0x00000000
        /*0010*/ 	.short	0x0003
        /*0012*/ 	.short	0x0018
        /*0014*/ 	.byte	0x00, 0xf0, 0x11, 0x00


	//----- nvinfo : EIATTR_KPARAM_INFO
	.align		4
.L_9:
        /*0018*/ 	.byte	0x04, 0x17
        /*001a*/ 	.short	(.L_11 - .L_10)
.L_10:
        /*001c*/ 	.word	0x00000000
        /*0020*/ 	.short	0x0002
        /*0022*/ 	.short	0x0010
        /*0024*/ 	.byte	0x00, 0xf5, 0x21, 0x00


	//----- nvinfo : EIATTR_KPARAM_INFO
	.align		4
.L_11:
        /*0028*/ 	.byte	0x04, 0x17
        /*002a*/ 	.short	(.L_13 - .L_12)
.L_12:
        /*002c*/ 	.word	0x00000000
        /*0030*/ 	.short	0x0001
        /*0032*/ 	.short	0x0008
        /*0034*/ 	.byte	0x00, 0xf5, 0x21, 0x00


	//----- nvinfo : EIATTR_KPARAM_INFO
	.align		4
.L_13:
        /*0038*/ 	.byte	0x04, 0x17
        /*003a*/ 	.short	(.L_15 - .L_14)
.L_14:
        /*003c*/ 	.word	0x00000000
        /*0040*/ 	.short	0x0000
        /*0042*/ 	.short	0x0000
        /*0044*/ 	.byte	0x00, 0xf5, 0x21, 0x00


	//----- nvinfo : EIATTR_SPARSE_MMA_MASK
	.align		4
.L_15:
        /*0048*/ 	.byte	0x03, 0x50
        /*004a*/ 	.short	0x0000


	//----- nvinfo : EIATTR_MAXREG_COUNT
	.align		4
        /*004c*/ 	.byte	0x03, 0x1b
        /*004e*/ 	.short	0x00ff


	//----- nvinfo : EIATTR_NUM_BARRIERS
	.align		4
        /*0050*/ 	.byte	0x02, 0x4c
        /*0052*/ 	.byte	0x01
	.zero		1


	//----- nvinfo : EIATTR_MERCURY_ISA_VERSION
	.align		4
        /*0054*/ 	.byte	0x03, 0x5f
        /*0056*/ 	.short	0x0101


	//----- nvinfo : EIATTR_VRC_CTA_INIT_COUNT
	.align		4
        /*0058*/ 	.byte	0x02, 0x4a
	.zero		1
	.zero		1


	//----- nvinfo : EIATTR_EXIT_INSTR_OFFSETS
	.align		4
        /*005c*/ 	.byte	0x04, 0x1c
        /*005e*/ 	.short	(.L_17 - .L_16)


	//   ....[0]....
.L_16:
        /*0060*/ 	.word	0x00001890


	//----- nvinfo : EIATTR_CBANK_PARAM_SIZE
	.align		4
.L_17:
        /*0064*/ 	.byte	0x03, 0x19
        /*0066*/ 	.short	0x001c


	//----- nvinfo : EIATTR_PARAM_CBANK
	.align		4
        /*0068*/ 	.byte	0x04, 0x0a
        /*006a*/ 	.short	(.L_19 - .L_18)
	.align		4
.L_18:
        /*006c*/ 	.word	index@(.nv.constant0._Z6matMulPfS_S_i)
        /*0070*/ 	.short	0x0380
        /*0072*/ 	.short	0x001c


	//----- nvinfo : EIATTR_SW_WAR
	.align		4
.L_19:
        /*0074*/ 	.byte	0x04, 0x36
        /*0076*/ 	.short	(.L_21 - .L_20)
.L_20:
        /*0078*/ 	.word	0x00000008
.L_21:


//--------------------- .nv.callgraph             --------------------------
	.section	.nv.callgraph,"",@"SHT_CUDA_CALLGRAPH"
	.align	4
	.sectionentsize	8
	.align		4
        /*0000*/ 	.word	0x00000000
	.align		4
        /*0004*/ 	.word	0xffffffff
	.align		4
        /*0008*/ 	.word	0x00000000
	.align		4
        /*000c*/ 	.word	0xfffffffe
	.align		4
        /*0010*/ 	.word	0x00000000
	.align		4
        /*0014*/ 	.word	0xfffffffd
	.align		4
        /*0018*/ 	.word	0x00000000
	.align		4
        /*001c*/ 	.word	0xfffffffc


//--------------------- .text._Z6matMulPfS_S_i    --------------------------
	.section	.text._Z6matMulPfS_S_i,"ax",@progbits
	.align	128
        .global         _Z6matMulPfS_S_i
        .type           _Z6matMulPfS_S_i,@function
        .size           _Z6matMulPfS_S_i,(.L_x_5 - _Z6matMulPfS_S_i)
        .other          _Z6matMulPfS_S_i,@"STO_CUDA_ENTRY STV_DEFAULT"
_Z6matMulPfS_S_i:
.text._Z6matMulPfS_S_i:
[----:B------:R-:W-:Y:S08]  /*0000*/  LDC R1, c[0x0][0x37c] ;  /* 0x0000df00ff017b82 */ /* 0x000ff00000000800 */
[----:B------:R-:W0:Y:S01]  /*0010*/  LDC R3, c[0x0][0x398] ;  /* 0x0000e600ff037b82 */ /* 0x000e220000000800 */
[----:B------:R-:W1:Y:S01]  /*0020*/  S2R R0, SR_TID.Y ;  /* 0x0000000000007919 */ /* 0x000e620000002200 */
[----:B------:R-:W2:Y:S01]  /*0030*/  LDCU.64 UR8, c[0x0][0x358] ;  /* 0x00006b00ff0877ac */ /* 0x000ea20008000a00 */
[----:B------:R-:W-:Y:S01]  /*0040*/  HFMA2 R25, -RZ, RZ, 0, 0 ;  /* 0x00000000ff197431 */ /* 0x000fe200000001ff */
[----:B------:R-:W1:Y:S01]  /*0050*/  S2R R7, SR_CTAID.Y ;  /* 0x0000000000077919 */ /* 0x000e620000002600 */
[----:B------:R-:W3:Y:S01]  /*0060*/  S2R R2, SR_TID.X ;  /* 0x0000000000027919 */ /* 0x000ee20000002100 */
[----:B------:R-:W4:Y:S01]  /*0070*/  S2R R5, SR_CTAID.X ;  /* 0x0000000000057919 */ /* 0x000f220000002500 */
[----:B0-----:R-:W-:-:S02]  /*0080*/  ISETP.GE.AND P0, PT, R3, 0x1, PT ;  /* 0x000000010300780c */ /* 0x001fc40003f06270 */
[----:B-1----:R-:W-:-:S11]  /*0090*/  LEA R4, R7, R0, 0x4 ;  /* 0x0000000007047211 */ /* 0x002fd600078e20ff */
[----:B--234-:R-:W-:Y:S05]  /*00a0*/  @!P0 BRA `(.L_x_0) ;  /* 0x0000001400e48947 */ /* 0x01cfea0003800000 */
[----:B------:R-:W0:Y:S01]  /*00b0*/  S2UR UR6, SR_CgaCtaId ;  /* 0x00000000000679c3 */ /* 0x000e220000008800 */
[C---:B------:R-:W-:Y:S01]  /*00c0*/  ISETP.GE.U32.AND P1, PT, R3.reuse, 0x31, PT ;  /* 0x000000310300780c */ /* 0x040fe20003f26070 */
[----:B------:R-:W-:Y:S01]  /*00d0*/  UMOV UR5, 0x400 ;  /* 0x0000040000057882 */ /* 0x000fe20000000000 */
[----:B------:R-:W-:Y:S01]  /*00e0*/  IADD3 R23, PT, PT, R3, -0x1, RZ ;  /* 0xffffffff03177810 */ /* 0x000fe20007ffe0ff */
[----:B------:R-:W-:Y:S01]  /*00f0*/  UMOV UR4, URZ ;  /* 0x000000ff00047c82 */ /* 0x000fe20008000000 */
[----:B------:R-:W-:Y:S01]  /*0100*/  IMAD R21, R4, R3, R2 ;  /* 0x0000000304157224 */ /* 0x000fe200078e0202 */
[----:B------:R-:W-:Y:S02]  /*0110*/  MOV R25, RZ ;  /* 0x000000ff00197202 */ /* 0x000fe40000000f00 */
[----:B------:R-:W-:-:S04]  /*0120*/  LEA.HI R8, R23, 0x1, RZ, 0x1c ;  /* 0x0000000117087811 */ /* 0x000fc800078fe0ff */
[----:B------:R-:W-:Y:S01]  /*0130*/  LOP3.LUT P0, R6, R8, 0x3, RZ, 0xc0, !PT ;  /* 0x0000000308067812 */ /* 0x000fe2000780c0ff */
[----:B0-----:R-:W-:-:S06]  /*0140*/  ULEA UR7, UR6, UR5, 0x18 ;  /* 0x0000000506077291 */ /* 0x001fcc000f8ec0ff */
[----:B------:R-:W-:Y:S01]  /*0150*/  LEA R7, R0, UR7, 0x6 ;  /* 0x0000000700077c11 */ /* 0x000fe2000f8e30ff */
[----:B------:R-:W-:Y:S06]  /*0160*/  @!P1 BRA `(.L_x_1) ;  /* 0x0000000c00309947 */ /* 0x000fec0003800000 */
[----:B------:R-:W-:Y:S01]  /*0170*/  UIADD3 UR4, UPT, UPT, UR5, 0x400, URZ ;  /* 0x0000040005047890 */ /* 0x000fe2000fffe0ff */
[----:B------:R-:W-:Y:S01]  /*0180*/  LOP3.LUT R19, R8, 0x1ffffffc, RZ, 0xc0, !PT ;  /* 0x1ffffffc08137812 */ /* 0x000fe200078ec0ff */
[CCC-:B------:R-:W-:Y:S01]  /*0190*/  IMAD R20, R0.reuse, R3.reuse, R2.reuse ;  /* 0x0000000300147224 */ /* 0x1c0fe200078e0202 */
[C---:B------:R-:W-:Y:S01]  /*01a0*/  IADD3 R8, PT, PT, R0.reuse, 0x10, RZ ;  /* 0x0000001000087810 */ /* 0x040fe20007ffe0ff */
[----:B------:R-:W-:Y:S01]  /*01b0*/  ULEA UR4, UR6, UR4, 0x18 ;  /* 0x0000000406047291 */ /* 0x000fe2000f8ec0ff */
[C---:B------:R-:W-:Y:S02]  /*01c0*/  IADD3 R9, PT, PT, R0.reuse, 0x20, RZ ;  /* 0x0000002000097810 */ /* 0x040fe40007ffe0ff */
[----:B------:R-:W-:Y:S01]  /*01d0*/  IADD3 R10, PT, PT, R0, 0x30, RZ ;  /* 0x00000030000a7810 */ /* 0x000fe20007ffe0ff */
[-CC-:B------:R-:W-:Y:S01]  /*01e0*/  IMAD R8, R8, R3.reuse, R2.reuse ;  /* 0x0000000308087224 */ /* 0x180fe200078e0202 */
[----:B------:R-:W-:Y:S01]  /*01f0*/  MOV R25, RZ ;  /* 0x000000ff00197202 */ /* 0x000fe20000000f00 */
[-CC-:B------:R-:W-:Y:S01]  /*0200*/  IMAD R24, R9, R3.reuse, R2.reuse ;  /* 0x0000000309187224 */ /* 0x180fe200078e0202 */
[----:B------:R-:W-:Y:S01]  /*0210*/  LEA R17, R2, UR4, 0x2 ;  /* 0x0000000402117c11 */ /* 0x000fe2000f8e10ff */
[----:B------:R-:W-:Y:S01]  /*0220*/  IMAD R10, R10, R3, R2 ;  /* 0x000000030a0a7224 */ /* 0x000fe200078e0202 */
[----:B------:R-:W-:Y:S01]  /*0230*/  LEA R18, R2, R7, 0x2 ;  /* 0x0000000702127211 */ /* 0x000fe200078e10ff */
[----:B------:R-:W-:Y:S01]  /*0240*/  UMOV UR4, URZ ;  /* 0x000000ff00047c82 */ /* 0x000fe20008000000 */
[----:B------:R-:W-:-:S02]  /*0250*/  LEA R20, R5, R20, 0x4 ;  /* 0x0000001405147211 */ /* 0x000fc400078e20ff */
[----:B------:R-:W-:Y:S02]  /*0260*/  IADD3 R19, PT, PT, -R19, RZ, RZ ;  /* 0x000000ff13137210 */ /* 0x000fe40007ffe1ff */
[C---:B------:R-:W-:Y:S02]  /*0270*/  LEA R26, R5.reuse, R8, 0x4 ;  /* 0x00000008051a7211 */ /* 0x040fe400078e20ff */
[C---:B------:R-:W-:Y:S02]  /*0280*/  LEA R24, R5.reuse, R24, 0x4 ;  /* 0x0000001805187211 */ /* 0x040fe400078e20ff */
[----:B------:R-:W-:Y:S02]  /*0290*/  LEA R22, R5, R10, 0x4 ;  /* 0x0000000a05167211 */ /* 0x000fe400078e20ff */
[----:B------:R-:W-:-:S07]  /*02a0*/  LEA R16, R0, R17, 0x6 ;  /* 0x0000001100107211 */ /* 0x000fce00078e30ff */
.L_x_2:
[----:B------:R-:W0:Y:S08]  /*02b0*/  LDC.64 R28, c[0x0][0x380] ;  /* 0x0000e000ff1c7b82 */ /* 0x000e300000000a00 */
[----:B------:R-:W1:Y:S01]  /*02c0*/  LDC.64 R30, c[0x0][0x388] ;  /* 0x0000e200ff1e7b82 */ /* 0x000e620000000a00 */
[----:B0-----:R-:W-:-:S05]  /*02d0*/  IMAD.WIDE R28, R21, 0x4, R28 ;  /* 0x00000004151c7825 */ /* 0x001fca00078e021c */
[----:B------:R-:W2:Y:S01]  /*02e0*/  LDG.E R33, desc[UR8][R28.64] ;  /* 0x000000081c217981 */ /* 0x000ea2000c1e1900 */
[----:B-1----:R-:W-:-:S05]  /*02f0*/  IMAD.WIDE R8, R20, 0x4, R30 ;  /* 0x0000000414087825 */ /* 0x002fca00078e021e */
[----:B------:R-:W3:Y:S04]  /*0300*/  LDG.E R35, desc[UR8][R8.64] ;  /* 0x0000000808237981 */ /* 0x000ee8000c1e1900 */
[----:B--2---:R-:W-:Y:S04]  /*0310*/  STS [R18], R33 ;  /* 0x0000002112007388 */ /* 0x004fe80000000800 */
[----:B---3--:R-:W-:Y:S01]  /*0320*/  STS [R16], R35 ;  /* 0x0000002310007388 */ /* 0x008fe20000000800 */
[----:B------:R-:W-:Y:S06]  /*0330*/  BAR.SYNC.DEFER_BLOCKING 0x0 ;  /* 0x0000000000007b1d */ /* 0x000fec0000010000 */
[----:B------:R-:W-:Y:S04]  /*0340*/  LDS R10, [R17] ;  /* 0x00000000110a7984 */ /* 0x000fe80000000800 */
[----:B------:R-:W0:Y:S04]  /*0350*/  LDS.128 R12, [R7] ;  /* 0x00000000070c7984 */ /* 0x000e280000000c00 */
[----:B------:R-:W1:Y:S04]  /*0360*/  LDS R37, [R17+0x40] ;  /* 0x0000400011257984 */ /* 0x000e680000000800 */
[----:B------:R-:W2:Y:S04]  /*0370*/  LDS R27, [R17+0x80] ;  /* 0x00008000111b7984 */ /* 0x000ea80000000800 */
[----:B------:R-:W3:Y:S04]  /*0380*/  LDS R32, [R17+0xc0] ;  /* 0x0000c00011207984 */ /* 0x000ee80000000800 */
[----:B------:R-:W-:Y:S04]  /*0390*/  LDS R33, [R17+0x240] ;  /* 0x0002400011217984 */ /* 0x000fe80000000800 */
[----:B------:R-:W-:Y:S01]  /*03a0*/  LDS R36, [R17+0x340] ;  /* 0x0003400011247984 */ /* 0x000fe20000000800 */
[----:B0-----:R-:W-:-:S03]  /*03b0*/  FFMA R34, R12, R10, R25 ;  /* 0x0000000a0c227223 */ /* 0x001fc60000000019 */
[----:B------:R-:W-:Y:S04]  /*03c0*/  LDS R25, [R17+0x100] ;  /* 0x0001000011197984 */ /* 0x000fe80000000800 */
[----:B------:R-:W0:Y:S04]  /*03d0*/  LDS.128 R8, [R7+0x10] ;  /* 0x0000100007087984 */ /* 0x000e280000000c00 */
[----:B------:R-:W4:Y:S01]  /*03e0*/  LDS R12, [R17+0x140] ;  /* 0x00014000110c7984 */ /* 0x000f220000000800 */
[----:B-1----:R-:W-:-:S04]  /*03f0*/  FFMA R34, R37, R13, R34 ;  /* 0x0000000d25227223 */ /* 0x002fc80000000022 */
[----:B--2---:R-:W-:-:S04]  /*0400*/  FFMA R27, R27, R14, R34 ;  /* 0x0000000e1b1b7223 */ /* 0x004fc80000000022 */
[----:B---3--:R-:W-:Y:S02]  /*0410*/  FFMA R15, R32, R15, R27 ;  /* 0x0000000f200f7223 */ /* 0x008fe4000000001b */
[----:B------:R-:W1:Y:S04]  /*0420*/  LDS R27, [R17+0x180] ;  /* 0x00018000111b7984 */ /* 0x000e680000000800 */
[----:B------:R-:W2:Y:S01]  /*0430*/  LDS R32, [R17+0x1c0] ;  /* 0x0001c00011207984 */ /* 0x000ea20000000800 */
[----:B0-----:R-:W-:-:S03]  /*0440*/  FFMA R15, R8, R25, R15 ;  /* 0x00000019080f7223 */ /* 0x001fc6000000000f */
[----:B------:R-:W-:Y:S01]  /*0450*/  LDS R25, [R17+0x200] ;  /* 0x0002000011197984 */ /* 0x000fe20000000800 */
[----:B----4-:R-:W-:-:S03]  /*0460*/  FFMA R34, R12, R9, R15 ;  /* 0x000000090c227223 */ /* 0x010fc6000000000f */
[----:B------:R-:W0:Y:S04]  /*0470*/  LDS.128 R12, [R7+0x20] ;  /* 0x00002000070c7984 */ /* 0x000e280000000c00 */
[----:B------:R-:W3:Y:S04]  /*0480*/  LDS R9, [R17+0x280] ;  /* 0x0002800011097984 */ /* 0x000ee80000000800 */
[----:B------:R-:W4:Y:S01]  /*0490*/  LDS R8, [R17+0x2c0] ;  /* 0x0002c00011087984 */ /* 0x000f220000000800 */
[----:B-1----:R-:W-:-:S03]  /*04a0*/  FFMA R27, R27, R10, R34 ;  /* 0x0000000a1b1b7223 */ /* 0x002fc60000000022 */
[----:B------:R-:W-:Y:S01]  /*04b0*/  LDS R34, [R17+0x3c0] ;  /* 0x0003c00011227984 */ /* 0x000fe20000000800 */
[----:B--2---:R-:W-:-:S04]  /*04c0*/  FFMA R11, R32, R11, R27 ;  /* 0x0000000b200b7223 */ /* 0x004fc8000000001b */
[----:B0-----:R-:W-:Y:S02]  /*04d0*/  FFMA R12, R12, R25, R11 ;  /* 0x000000190c0c7223 */ /* 0x001fe4000000000b */
[----:B------:R-:W-:Y:S02]  /*04e0*/  LDS R25, [R17+0x380] ;  /* 0x0003800011197984 */ /* 0x000fe40000000800 */
[----:B------:R-:W-:-:S04]  /*04f0*/  FFMA R12, R33, R13, R12 ;  /* 0x0000000d210c7223 */ /* 0x000fc8000000000c */
[----:B---3--:R-:W-:Y:S02]  /*0500*/  FFMA R11, R9, R14, R12 ;  /* 0x0000000e090b7223 */ /* 0x008fe4000000000c */
[----:B------:R-:W-:Y:S02]  /*0510*/  LDS R9, [R17+0x300] ;  /* 0x0003000011097984 */ /* 0x000fe40000000800 */
[----:B----4-:R-:W-:Y:S02]  /*0520*/  FFMA R11, R8, R15, R11 ;  /* 0x0000000f080b7223 */ /* 0x010fe4000000000b */
[----:B------:R-:W0:Y:S01]  /*0530*/  LDS.128 R12, [R7+0x30] ;  /* 0x00003000070c7984 */ /* 0x000e220000000c00 */
[----:B------:R-:W-:Y:S01]  /*0540*/  BAR.SYNC.DEFER_BLOCKING 0x0 ;  /* 0x0000000000007b1d */ /* 0x000fe20000010000 */
[----:B------:R-:W-:-:S05]  /*0550*/  IMAD.WIDE R32, R26, 0x4, R30 ;  /* 0x000000041a207825 */ /* 0x000fca00078e021e */
[----:B------:R-:W2:Y:S04]  /*0560*/  LDG.E R37, desc[UR8][R28.64+0x40] ;  /* 0x000040081c257981 */ /* 0x000ea8000c1e1900 */
[----:B------:R-:W3:Y:S01]  /*0570*/  LDG.E R33, desc[UR8][R32.64] ;  /* 0x0000000820217981 */ /* 0x000ee2000c1e1900 */
[----:B0-----:R-:W-:-:S04]  /*0580*/  FFMA R35, R12, R9, R11 ;  /* 0x000000090c237223 */ /* 0x001fc8000000000b */
[----:B------:R-:W-:-:S04]  /*0590*/  FFMA R12, R36, R13, R35 ;  /* 0x0000000d240c7223 */ /* 0x000fc80000000023 */
[----:B------:R-:W-:-:S04]  /*05a0*/  FFMA R13, R25, R14, R12 ;  /* 0x0000000e190d7223 */ /* 0x000fc8000000000c */
[----:B------:R-:W-:Y:S01]  /*05b0*/  FFMA R13, R34, R15, R13 ;  /* 0x0000000f220d7223 */ /* 0x000fe2000000000d */
[----:B--2---:R-:W-:Y:S04]  /*05c0*/  STS [R18], R37 ;  /* 0x0000002512007388 */ /* 0x004fe80000000800 */
[----:B---3--:R-:W-:Y:S01]  /*05d0*/  STS [R16], R33 ;  /* 0x0000002110007388 */ /* 0x008fe20000000800 */
[----:B------:R-:W-:Y:S06]  /*05e0*/  BAR.SYNC.DEFER_BLOCKING 0x0 ;  /* 0x0000000000007b1d */ /* 0x000fec0000010000 */
[----:B------:R-:W-:Y:S04]  /*05f0*/  LDS R27, [R17] ;  /* 0x00000000111b7984 */ /* 0x000fe80000000800 */
[----:B------:R-:W0:Y:S04]  /*0600*/  LDS.128 R8, [R7] ;  /* 0x0000000007087984 */ /* 0x000e280000000c00 */
[----:B------:R-:W1:Y:S04]  /*0610*/  LDS R36, [R17+0x40] ;  /* 0x0000400011247984 */ /* 0x000e680000000800 */
[----:B------:R-:W2:Y:S04]  /*0620*/  LDS R25, [R17+0x80] ;  /* 0x0000800011197984 */ /* 0x000ea80000000800 */
[----:B------:R-:W3:Y:S01]  /*0630*/  LDS R32, [R17+0xc0] ;  /* 0x0000c00011207984 */ /* 0x000ee20000000800 */
[----:B0-----:R-:W-:-:S03]  /*0640*/  FFMA R33, R8, R27, R13 ;  /* 0x0000001b08217223 */ /* 0x001fc6000000000d */
[----:B------:R-:W-:Y:S04]  /*0650*/  LDS R27, [R17+0x100] ;  /* 0x00010000111b7984 */ /* 0x000fe80000000800 */
[----:B------:R-:W0:Y:S04]  /*0660*/  LDS.128 R12, [R7+0x10] ;  /* 0x00001000070c7984 */ /* 0x000e280000000c00 */
[----:B------:R-:W4:Y:S01]  /*0670*/  LDS R8, [R17+0x140] ;  /* 0x0001400011087984 */ /* 0x000f220000000800 */
[----:B-1----:R-:W-:-:S03]  /*0680*/  FFMA R36, R36, R9, R33 ;  /* 0x0000000924247223 */ /* 0x002fc60000000021 */
[----:B------:R-:W-:Y:S01]  /*0690*/  LDS R33, [R17+0x240] ;  /* 0x0002400011217984 */ /* 0x000fe20000000800 */
[----:B--2---:R-:W-:-:S03]  /*06a0*/  FFMA R25, R25, R10, R36 ;  /* 0x0000000a19197223 */ /* 0x004fc60000000024 */
[----:B------:R-:W-:Y:S01]  /*06b0*/  LDS R36, [R17+0x340] ;  /* 0x0003400011247984 */ /* 0x000fe20000000800 */
[----:B---3--:R-:W-:-:S03]  /*06c0*/  FFMA R11, R32, R11, R25 ;  /* 0x0000000b200b7223 */ /* 0x008fc60000000019 */
        /* <DEDUP_REMOVED lines=10> */
[----:B--2---:R-:W-:-:S03]  /*0770*/  FFMA R15, R32, R15, R25 ;  /* 0x0000000f200f7223 */ /* 0x004fc60000000019 */
[----:B------:R-:W-:Y:S01]  /*0780*/  LDS R25, [R17+0x380] ;  /* 0x0003800011197984 */ /* 0x000fe20000000800 */
[----:B0-----:R-:W-:-:S04]  /*0790*/  FFMA R8, R8, R27, R15 ;  /* 0x0000001b08087223 */ /* 0x001fc8000000000f */
        /* <DEDUP_REMOVED lines=13> */
[----:B------:R-:W-:Y:S01]  /*0870*/  IMAD.WIDE R30, R22, 0x4, R30 ;  /* 0x00000004161e7825 */ /* 0x000fe200078e021e */
        /* <DEDUP_REMOVED lines=8> */
[----:B------:R-:W-:Y:S01]  /*0900*/  LDS R32, [R17+0x140] ;  /* 0x0001400011207984 */ /* 0x000fe20000000800 */
[----:B0-----:R-:W-:-:S03]  /*0910*/  FFMA R33, R12, R27, R9 ;  /* 0x0000001b0c217223 */ /* 0x001fc60000000009 */
[----:B------:R-:W-:Y:S04]  /*0920*/  LDS R27, [R17+0x100] ;  /* 0x00010000111b7984 */ /* 0x000fe80000000800 */
[----:B------:R-:W0:Y:S01]  /*0930*/  LDS.128 R8, [R7+0x10] ;  /* 0x0000100007087984 */ /* 0x000e220000000c00 */
[----:B-1----:R-:W-:-:S03]  /*0940*/  FFMA R36, R36, R13, R33 ;  /* 0x0000000d24247223 */ /* 0x002fc60000000021 */
[----:B------:R-:W-:Y:S01]  /*0950*/  LDS R33, [R17+0x200] ;  /* 0x0002000011217984 */ /* 0x000fe20000000800 */
[----:B--2---:R-:W-:-:S03]  /*0960*/  FFMA R13, R25, R14, R36 ;  /* 0x0000000e190d7223 */ /* 0x004fc60000000024 */
[----:B------:R-:W1:Y:S01]  /*0970*/  LDS R25, [R17+0x180] ;  /* 0x0001800011197984 */ /* 0x000e620000000800 */
[----:B---3--:R-:W-:-:S03]  /*0980*/  FFMA R13, R34, R15, R13 ;  /* 0x0000000f220d7223 */ /* 0x008fc6000000000d */
[----:B------:R-:W2:Y:S04]  /*0990*/  LDS R34, [R17+0x1c0] ;  /* 0x0001c00011227984 */ /* 0x000ea80000000800 */
[----:B------:R-:W-:Y:S01]  /*09a0*/  LDS R36, [R17+0x340] ;  /* 0x0003400011247984 */ /* 0x000fe20000000800 */
[----:B0-----:R-:W-:-:S03]  /*09b0*/  FFMA R27, R8, R27, R13 ;  /* 0x0000001b081b7223 */ /* 0x001fc6000000000d */
[----:B------:R-:W0:Y:S04]  /*09c0*/  LDS.128 R12, [R7+0x20] ;  /* 0x00002000070c7984 */ /* 0x000e280000000c00 */
[----:B------:R-:W3:Y:S01]  /*09d0*/  LDS R8, [R17+0x240] ;  /* 0x0002400011087984 */ /* 0x000ee20000000800 */
[----:B------:R-:W-:-:S03]  /*09e0*/  FFMA R32, R32, R9, R27 ;  /* 0x0000000920207223 */ /* 0x000fc6000000001b */
[----:B------:R-:W-:Y:S01]  /*09f0*/  LDS R27, [R17+0x380] ;  /* 0x00038000111b7984 */ /* 0x000fe20000000800 */
[----:B-1----:R-:W-:-:S04]  /*0a00*/  FFMA R25, R25, R10, R32 ;  /* 0x0000000a19197223 */ /* 0x002fc80000000020 */
[----:B--2---:R-:W-:Y:S02]  /*0a10*/  FFMA R11, R34, R11, R25 ;  /* 0x0000000b220b7223 */ /* 0x004fe40000000019 */
[----:B------:R-:W1:Y:S04]  /*0a20*/  LDS R25, [R17+0x280] ;  /* 0x0002800011197984 */ /* 0x000e680000000800 */
[----:B------:R-:W-:Y:S01]  /*0a30*/  LDS R34, [R17+0x3c0] ;  /* 0x0003c00011227984 */ /* 0x000fe20000000800 */
[----:B0-----:R-:W-:-:S03]  /*0a40*/  FFMA R11, R12, R33, R11 ;  /* 0x000000210c0b7223 */ /* 0x001fc6000000000b */
[----:B------:R-:W-:Y:S01]  /*0a50*/  LDS R33, [R17+0x300] ;  /* 0x0003000011217984 */ /* 0x000fe20000000800 */
[----:B---3--:R-:W-:-:S03]  /*0a60*/  FFMA R12, R8, R13, R11 ;  /* 0x0000000d080c7223 */ /* 0x008fc6000000000b */
[----:B------:R-:W0:Y:S04]  /*0a70*/  LDS R13, [R17+0x2c0] ;  /* 0x0002c000110d7984 */ /* 0x000e280000000800 */
[----:B------:R-:W2:Y:S01]  /*0a80*/  LDS.128 R8, [R7+0x30] ;  /* 0x0000300007087984 */ /* 0x000ea20000000c00 */
[----:B------:R-:W-:Y:S06]  /*0a90*/  BAR.SYNC.DEFER_BLOCKING 0x0 ;  /* 0x0000000000007b1d */ /* 0x000fec0000010000 */
[----:B------:R-:W3:Y:S04]  /*0aa0*/  LDG.E R29, desc[UR8][R28.64+0xc0] ;  /* 0x0000c0081c1d7981 */ /* 0x000ee8000c1e1900 */
[----:B------:R-:W4:Y:S01]  /*0ab0*/  LDG.E R37, desc[UR8][R30.64] ;  /* 0x000000081e257981 */ /* 0x000f22000c1e1900 */
[----:B-1----:R-:W-:-:S04]  /*0ac0*/  FFMA R12, R25, R14, R12 ;  /* 0x0000000e190c7223 */ /* 0x002fc8000000000c */
[----:B0-----:R-:W-:-:S04]  /*0ad0*/  FFMA R35, R13, R15, R12 ;  /* 0x0000000f0d237223 */ /* 0x001fc8000000000c */
[----:B--2---:R-:W-:-:S04]  /*0ae0*/  FFMA R33, R8, R33, R35 ;  /* 0x0000002108217223 */ /* 0x004fc80000000023 */
[----:B------:R-:W-:-:S04]  /*0af0*/  FFMA R36, R36, R9, R33 ;  /* 0x0000000924247223 */ /* 0x000fc80000000021 */
[----:B------:R-:W-:-:S04]  /*0b00*/  FFMA R27, R27, R10, R36 ;  /* 0x0000000a1b1b7223 */ /* 0x000fc80000000024 */
[----:B------:R-:W-:Y:S01]  /*0b10*/  FFMA R33, R34, R11, R27 ;  /* 0x0000000b22217223 */ /* 0x000fe2000000001b */
[----:B------:R-:W-:-:S04]  /*0b20*/  IADD3 R19, PT, PT, R19, 0x4, RZ ;  /* 0x0000000413137810 */ /* 0x000fc80007ffe0ff */
[----:B------:R-:W-:Y:S01]  /*0b30*/  ISETP.NE.AND P1, PT, R19, RZ, PT ;  /* 0x000000ff1300720c */ /* 0x000fe20003f25270 */
[----:B------:R-:W-:Y:S01]  /*0b40*/  UIADD3 UR4, UPT, UPT, UR4, 0x40, URZ ;  /* 0x0000004004047890 */ /* 0x000fe2000fffe0ff */
[----:B------:R-:W-:Y:S02]  /*0b50*/  IADD3 R21, PT, PT, R21, 0x40, RZ ;  /* 0x0000004015157810 */ /* 0x000fe40007ffe0ff */
[C---:B------:R-:W-:Y:S02]  /*0b60*/  LEA R26, R3.reuse, R26, 0x6 ;  /* 0x0000001a031a7211 */ /* 0x040fe400078e30ff */
[C---:B------:R-:W-:Y:S02]  /*0b70*/  LEA R24, R3.reuse, R24, 0x6 ;  /* 0x0000001803187211 */ /* 0x040fe400078e30ff */
[C---:B------:R-:W-:Y:S02]  /*0b80*/  LEA R22, R3.reuse, R22, 0x6 ;  /* 0x0000001603167211 */ /* 0x040fe400078e30ff */
[----:B------:R-:W-:Y:S01]  /*0b90*/  LEA R20, R3, R20, 0x6 ;  /* 0x0000001403147211 */ /* 0x000fe200078e30ff */
[----:B---3--:R-:W-:Y:S04]  /*0ba0*/  STS [R18], R29 ;  /* 0x0000001d12007388 */ /* 0x008fe80000000800 */
[----:B----4-:R-:W-:Y:S01]  /*0bb0*/  STS [R16], R37 ;  /* 0x0000002510007388 */ /* 0x010fe20000000800 */
[----:B------:R-:W-:Y:S06]  /*0bc0*/  BAR.SYNC.DEFER_BLOCKING 0x0 ;  /* 0x0000000000007b1d */ /* 0x000fec0000010000 */
[----:B------:R-:W-:Y:S04]  /*0bd0*/  LDS R25, [R17] ;  /* 0x0000000011197984 */ /* 0x000fe80000000800 */
[----:B------:R-:W0:Y:S04]  /*0be0*/  LDS.128 R12, [R7] ;  /* 0x00000000070c7984 */ /* 0x000e280000000c00 */
[----:B------:R-:W1:Y:S04]  /*0bf0*/  LDS R32, [R17+0x40] ;  /* 0x0000400011207984 */ /* 0x000e680000000800 */
[----:B------:R-:W2:Y:S04]  /*0c00*/  LDS R31, [R17+0x80] ;  /* 0x00008000111f7984 */ /* 0x000ea80000000800 */
[----:B------:R-:W3:Y:S04]  /*0c10*/  LDS R36, [R17+0xc0] ;  /* 0x0000c00011247984 */ /* 0x000ee80000000800 */
[----:B------:R-:W-:Y:S04]  /*0c20*/  LDS R29, [R17+0x100] ;  /* 0x00010000111d7984 */ /* 0x000fe80000000800 */
[----:B------:R-:W4:Y:S04]  /*0c30*/  LDS.128 R8, [R7+0x10] ;  /* 0x0000100007087984 */ /* 0x000f280000000c00 */
[----:B------:R-:W5:Y:S04]  /*0c40*/  LDS R28, [R17+0x140] ;  /* 0x00014000111c7984 */ /* 0x000f680000000800 */
[----:B------:R-:W5:Y:S04]  /*0c50*/  LDS R27, [R17+0x180] ;  /* 0x00018000111b7984 */ /* 0x000f680000000800 */
[----:B------:R-:W5:Y:S04]  /*0c60*/  LDS R30, [R17+0x1c0] ;  /* 0x0001c000111e7984 */ /* 0x000f680000000800 */
[----:B------:R-:W-:Y:S01]  /*0c70*/  LDS R34, [R17+0x340] ;  /* 0x0003400011227984 */ /* 0x000fe20000000800 */
[----:B0-----:R-:W-:-:S04]  /*0c80*/  FFMA R25, R12, R25, R33 ;  /* 0x000000190c197223 */ /* 0x001fc80000000021 */
[----:B-1----:R-:W-:Y:S02]  /*0c90*/  FFMA R32, R32, R13, R25 ;  /* 0x0000000d20207223 */ /* 0x002fe40000000019 */
[----:B------:R-:W-:Y:S02]  /*0ca0*/  LDS R25, [R17+0x200] ;  /* 0x0002000011197984 */ /* 0x000fe40000000800 */
[----:B--2---:R-:W-:Y:S02]  /*0cb0*/  FFMA R31, R31, R14, R32 ;  /* 0x0000000e1f1f7223 */ /* 0x004fe40000000020 */
[----:B------:R-:W-:Y:S02]  /*0cc0*/  LDS R32, [R17+0x240] ;  /* 0x0002400011207984 */ /* 0x000fe40000000800 */
[----:B---3--:R-:W-:Y:S02]  /*0cd0*/  FFMA R31, R36, R15, R31 ;  /* 0x0000000f241f7223 */ /* 0x008fe4000000001f */
[----:B------:R-:W0:Y:S02]  /*0ce0*/  LDS.128 R12, [R7+0x20] ;  /* 0x00002000070c7984 */ /* 0x000e240000000c00 */
[----:B----4-:R-:W-:-:S02]  /*0cf0*/  FFMA R29, R8, R29, R31 ;  /* 0x0000001d081d7223 */ /* 0x010fc4000000001f */
[----:B------:R-:W-:Y:S02]  /*0d00*/  LDS R31, [R17+0x300] ;  /* 0x00030000111f7984 */ /* 0x000fe40000000800 */
[----:B-----5:R-:W-:Y:S02]  /*0d10*/  FFMA R28, R28, R9, R29 ;  /* 0x000000091c1c7223 */ /* 0x020fe4000000001d */
[----:B------:R-:W1:Y:S02]  /*0d20*/  LDS R29, [R17+0x280] ;  /* 0x00028000111d7984 */ /* 0x000e640000000800 */
[----:B------:R-:W-:Y:S02]  /*0d30*/  FFMA R27, R27, R10, R28 ;  /* 0x0000000a1b1b7223 */ /* 0x000fe4000000001c */
[----:B------:R-:W2:Y:S02]  /*0d40*/  LDS R28, [R17+0x2c0] ;  /* 0x0002c000111c7984 */ /* 0x000ea40000000800 */
[----:B------:R-:W-:-:S02]  /*0d50*/  FFMA R33, R30, R11, R27 ;  /* 0x0000000b1e217223 */ /* 0x000fc4000000001b */
[----:B------:R-:W3:Y:S04]  /*0d60*/  LDS.128 R8, [R7+0x30] ;  /* 0x0000300007087984 */ /* 0x000ee80000000c00 */
[----:B------:R-:W4:Y:S04]  /*0d70*/  LDS R27, [R17+0x380] ;  /* 0x00038000111b7984 */ /* 0x000f280000000800 */
[----:B------:R-:W5:Y:S01]  /*0d80*/  LDS R30, [R17+0x3c0] ;  /* 0x0003c000111e7984 */ /* 0x000f620000000800 */
[----:B0-----:R-:W-:-:S04]  /*0d90*/  FFMA R25, R12, R25, R33 ;  /* 0x000000190c197223 */ /* 0x001fc80000000021 */
[----:B------:R-:W-:-:S04]  /*0da0*/  FFMA R32, R32, R13, R25 ;  /* 0x0000000d20207223 */ /* 0x000fc80000000019 */
[----:B-1----:R-:W-:-:S04]  /*0db0*/  FFMA R29, R29, R14, R32 ;  /* 0x0000000e1d1d7223 */ /* 0x002fc80000000020 */
[----:B--2---:R-:W-:-:S04]  /*0dc0*/  FFMA R15, R28, R15, R29 ;  /* 0x0000000f1c0f7223 */ /* 0x004fc8000000001d */
[----:B---3--:R-:W-:-:S04]  /*0dd0*/  FFMA R15, R8, R31, R15 ;  /* 0x0000001f080f7223 */ /* 0x008fc8000000000f */
[----:B------:R-:W-:-:S04]  /*0de0*/  FFMA R34, R34, R9, R15 ;  /* 0x0000000922227223 */ /* 0x000fc8000000000f */
[----:B----4-:R-:W-:-:S04]  /*0df0*/  FFMA R27, R27, R10, R34 ;  /* 0x0000000a1b1b7223 */ /* 0x010fc80000000022 */
[----:B-----5:R-:W-:Y:S01]  /*0e00*/  FFMA R25, R30, R11, R27 ;  /* 0x0000000b1e197223 */ /* 0x020fe2000000001b */
[----:B------:R-:W-:Y:S06]  /*0e10*/  BAR.SYNC.DEFER_BLOCKING 0x0 ;  /* 0x0000000000007b1d */ /* 0x000fec0000010000 */
[----:B------:R-:W-:Y:S05]  /*0e20*/  @P1 BRA `(.L_x_2) ;  /* 0xfffffff400201947 */ /* 0x000fea000383ffff */
.L_x_1:
[----:B------:R-:W-:Y:S05]  /*0e30*/  @!P0 BRA `(.L_x_0) ;  /* 0x0000000800808947 */ /* 0x000fea0003800000 */
[----:B------:R-:W-:Y:S01]  /*0e40*/  ISETP.NE.AND P1, PT, R6, 0x1, PT ;  /* 0x000000010600780c */ /* 0x000fe20003f25270 */
[----:B------:R-:W-:Y:S01]  /*0e50*/  IMAD R6, R4, R3, R2 ;  /* 0x0000000304067224 */ /* 0x000fe200078e0202 */
[----:B------:R-:W-:Y:S02]  /*0e60*/  LOP3.LUT P0, RZ, R23, 0x10, RZ, 0xc0, !PT ;  /* 0x0000001017ff7812 */ /* 0x000fe4000780c0ff */
[----:B------:R-:W-:-:S09]  /*0e70*/  LEA R20, R5, R2, 0x4 ;  /* 0x0000000205147211 */ /* 0x000fd200078e20ff */
[----:B------:R-:W-:Y:S05]  /*0e80*/  @!P1 BRA `(.L_x_3) ;  /* 0x0000000400909947 */ /* 0x000fea0003800000 */
[----:B------:R-:W0:Y:S01]  /*0e90*/  LDC.64 R22, c[0x0][0x380] ;  /* 0x0000e000ff167b82 */ /* 0x000e220000000a00 */
[----:B------:R-:W-:Y:S02]  /*0ea0*/  IADD3 R18, PT, PT, R0, UR4, RZ ;  /* 0x0000000400127c10 */ /* 0x000fe4000fffe0ff */
[----:B------:R-:W-:-:S03]  /*0eb0*/  IADD3 R9, PT, PT, R6, UR4, RZ ;  /* 0x0000000406097c10 */ /* 0x000fc6000fffe0ff */
[----:B------:R-:W-:Y:S02]  /*0ec0*/  IMAD R13, R18, R3, R20 ;  /* 0x00000003120d7224 */ /* 0x000fe400078e0214 */
[----:B------:R-:W1:Y:S01]  /*0ed0*/  LDC.64 R16, c[0x0][0x388] ;  /* 0x0000e200ff107b82 */ /* 0x000e620000000a00 */
[----:B0-----:R-:W-:-:S05]  /*0ee0*/  IMAD.WIDE R22, R9, 0x4, R22 ;  /* 0x0000000409167825 */ /* 0x001fca00078e0216 */
[----:B------:R-:W2:Y:S01]  /*0ef0*/  LDG.E R19, desc[UR8][R22.64] ;  /* 0x0000000816137981 */ /* 0x000ea2000c1e1900 */
[----:B-1----:R-:W-:-:S05]  /*0f00*/  IMAD.WIDE R12, R13, 0x4, R16 ;  /* 0x000000040d0c7825 */ /* 0x002fca00078e0210 */
[----:B------:R-:W3:Y:S01]  /*0f10*/  LDG.E R27, desc[UR8][R12.64] ;  /* 0x000000080c1b7981 */ /* 0x000ee2000c1e1900 */
[----:B------:R-:W-:-:S04]  /*0f20*/  UIADD3 UR7, UPT, UPT, UR5, 0x400, URZ ;  /* 0x0000040005077890 */ /* 0x000fc8000fffe0ff */
[----:B------:R-:W-:Y:S01]  /*0f30*/  ULEA UR7, UR6, UR7, 0x18 ;  /* 0x0000000706077291 */ /* 0x000fe2000f8ec0ff */
[----:B------:R-:W-:-:S05]  /*0f40*/  LEA R30, R2, R7, 0x2 ;  /* 0x00000007021e7211 */ /* 0x000fca00078e10ff */
[----:B------:R-:W-:-:S04]  /*0f50*/  LEA R21, R2, UR7, 0x2 ;  /* 0x0000000702157c11 */ /* 0x000fc8000f8e10ff */
[----:B------:R-:W-:Y:S02]  /*0f60*/  LEA R32, R0, R21, 0x6 ;  /* 0x0000001500207211 */ /* 0x000fe400078e30ff */
[----:B------:R-:W-:Y:S01]  /*0f70*/  IADD3 R18, PT, PT, R18, 0x10, RZ ;  /* 0x0000001012127810 */ /* 0x000fe20007ffe0ff */
        /* <DEDUP_REMOVED lines=14> */
[----:B0-----:R-:W-:-:S03]  /*1060*/  FFMA R8, R8, R28, R25 ;  /* 0x0000001c08087223 */ /* 0x001fc60000000019 */
[----:B------:R-:W-:Y:S01]  /*1070*/  LDS R36, [R21+0x240] ;  /* 0x0002400015247984 */ /* 0x000fe20000000800 */
[----:B-1----:R-:W-:-:S03]  /*1080*/  FFMA R9, R29, R9, R8 ;  /* 0x000000091d097223 */ /* 0x002fc60000000008 */
[----:B------:R-:W-:Y:S01]  /*1090*/  LDS R28, [R21+0x3c0] ;  /* 0x0003c000151c7984 */ /* 0x000fe20000000800 */
[----:B--2---:R-:W-:-:S03]  /*10a0*/  FFMA R10, R34, R10, R9 ;  /* 0x0000000a220a7223 */ /* 0x004fc60000000009 */
[----:B------:R-:W-:Y:S01]  /*10b0*/  LDS R29, [R21+0x300] ;  /* 0x00030000151d7984 */ /* 0x000fe20000000800 */
[----:B---3--:R-:W-:-:S03]  /*10c0*/  FFMA R11, R31, R11, R10 ;  /* 0x0000000b1f0b7223 */ /* 0x008fc6000000000a */
[----:B------:R-:W-:Y:S04]  /*10d0*/  LDS R34, [R21+0x2c0] ;  /* 0x0002c00015227984 */ /* 0x000fe80000000800 */
[----:B------:R-:W-:Y:S01]  /*10e0*/  LDS R31, [R21+0x380] ;  /* 0x00038000151f7984 */ /* 0x000fe20000000800 */
[----:B----4-:R-:W-:-:S03]  /*10f0*/  FFMA R11, R12, R33, R11 ;  /* 0x000000210c0b7223 */ /* 0x010fc6000000000b */
[----:B------:R-:W-:Y:S01]  /*1100*/  LDS R33, [R21+0x280] ;  /* 0x0002800015217984 */ /* 0x000fe20000000800 */
[----:B-----5:R-:W-:Y:S01]  /*1110*/  FFMA R26, R26, R13, R11 ;  /* 0x0000000d1a1a7223 */ /* 0x020fe2000000000b */
[----:B------:R-:W-:Y:S02]  /*1120*/  IMAD R13, R18, R3, R20 ;  /* 0x00000003120d7224 */ /* 0x000fe400078e0214 */
[----:B------:R-:W0:Y:S01]  /*1130*/  LDS.128 R8, [R7+0x20] ;  /* 0x0000200007087984 */ /* 0x000e220000000c00 */
[----:B------:R-:W-:Y:S01]  /*1140*/  FFMA R19, R19, R14, R26 ;  /* 0x0000000e13137223 */ /* 0x000fe2000000001a */
[----:B------:R-:W-:Y:S02]  /*1150*/  IMAD.WIDE R12, R13, 0x4, R16 ;  /* 0x000000040d0c7825 */ /* 0x000fe400078e0210 */
[----:B------:R-:W-:Y:S02]  /*1160*/  LDS R26, [R21+0x340] ;  /* 0x00034000151a7984 */ /* 0x000fe40000000800 */
[----:B------:R-:W-:-:S02]  /*1170*/  FFMA R35, R24, R15, R19 ;  /* 0x0000000f18237223 */ /* 0x000fc40000000013 */
[----:B------:R-:W1:Y:S01]  /*1180*/  LDS.128 R16, [R7+0x30] ;  /* 0x0000300007107984 */ /* 0x000e620000000c00 */
[----:B------:R-:W-:Y:S06]  /*1190*/  BAR.SYNC.DEFER_BLOCKING 0x0 ;  /* 0x0000000000007b1d */ /* 0x000fec0000010000 */
[----:B------:R-:W2:Y:S04]  /*11a0*/  LDG.E R23, desc[UR8][R22.64+0x40] ;  /* 0x0000400816177981 */ /* 0x000ea8000c1e1900 */
[----:B------:R-:W3:Y:S01]  /*11b0*/  LDG.E R37, desc[UR8][R12.64] ;  /* 0x000000080c257981 */ /* 0x000ee2000c1e1900 */
[----:B0-----:R-:W-:-:S04]  /*11c0*/  FFMA R35, R8, R27, R35 ;  /* 0x0000001b08237223 */ /* 0x001fc80000000023 */
[----:B------:R-:W-:-:S04]  /*11d0*/  FFMA R36, R36, R9, R35 ;  /* 0x0000000924247223 */ /* 0x000fc80000000023 */
[----:B------:R-:W-:-:S04]  /*11e0*/  FFMA R33, R33, R10, R36 ;  /* 0x0000000a21217223 */ /* 0x000fc80000000024 */
[----:B------:R-:W-:-:S04]  /*11f0*/  FFMA R33, R34, R11, R33 ;  /* 0x0000000b22217223 */ /* 0x000fc80000000021 */
[----:B-1----:R-:W-:-:S04]  /*1200*/  FFMA R29, R16, R29, R33 ;  /* 0x0000001d101d7223 */ /* 0x002fc80000000021 */
[----:B------:R-:W-:-:S04]  /*1210*/  FFMA R26, R26, R17, R29 ;  /* 0x000000111a1a7223 */ /* 0x000fc8000000001d */
[----:B------:R-:W-:-:S04]  /*1220*/  FFMA R31, R31, R18, R26 ;  /* 0x000000121f1f7223 */ /* 0x000fc8000000001a */
[----:B------:R-:W-:Y:S01]  /*1230*/  FFMA R33, R28, R19, R31 ;  /* 0x000000131c217223 */ /* 0x000fe2000000001f */
[----:B------:R-:W-:Y:S01]  /*1240*/  UIADD3 UR4, UPT, UPT, UR4, 0x20, URZ ;  /* 0x0000002004047890 */ /* 0x000fe2000fffe0ff */
        /* <DEDUP_REMOVED lines=13> */
[----:B------:R-:W-:Y:S04]  /*1320*/  LDS R31, [R21+0x200] ;  /* 0x00020000151f7984 */ /* 0x000fe80000000800 */
[----:B------:R-:W5:Y:S01]  /*1330*/  LDS.128 R16, [R7+0x20] ;  /* 0x0000200007107984 */ /* 0x000f620000000c00 */
[----:B0-----:R-:W-:-:S03]  /*1340*/  FFMA R25, R12, R25, R33 ;  /* 0x000000190c197223 */ /* 0x001fc60000000021 */
[----:B------:R-:W0:Y:S01]  /*1350*/  LDS R28, [R21+0x240] ;  /* 0x00024000151c7984 */ /* 0x000e220000000800 */
[----:B-1----:R-:W-:-:S03]  /*1360*/  FFMA R24, R24, R13, R25 ;  /* 0x0000000d18187223 */ /* 0x002fc60000000019 */
[----:B------:R-:W1:Y:S01]  /*1370*/  LDS R25, [R21+0x280] ;  /* 0x0002800015197984 */ /* 0x000e620000000800 */
[----:B--2---:R-:W-:-:S03]  /*1380*/  FFMA R27, R27, R14, R24 ;  /* 0x0000000e1b1b7223 */ /* 0x004fc60000000018 */
[----:B------:R-:W2:Y:S01]  /*1390*/  LDS R24, [R21+0x2c0] ;  /* 0x0002c00015187984 */ /* 0x000ea20000000800 */
[----:B---3--:R-:W-:-:S03]  /*13a0*/  FFMA R33, R22, R15, R27 ;  /* 0x0000000f16217223 */ /* 0x008fc6000000001b */
[----:B------:R-:W-:Y:S04]  /*13b0*/  LDS R27, [R21+0x300] ;  /* 0x00030000151b7984 */ /* 0x000fe80000000800 */
[----:B------:R-:W3:Y:S01]  /*13c0*/  LDS.128 R12, [R7+0x30] ;  /* 0x00003000070c7984 */ /* 0x000ee20000000c00 */
[----:B----4-:R-:W-:-:S03]  /*13d0*/  FFMA R33, R8, R23, R33 ;  /* 0x0000001708217223 */ /* 0x010fc60000000021 */
[----:B------:R-:W4:Y:S04]  /*13e0*/  LDS R22, [R21+0x340] ;  /* 0x0003400015167984 */ /* 0x000f280000000800 */
[----:B------:R-:W4:Y:S01]  /*13f0*/  LDS R23, [R21+0x380] ;  /* 0x0003800015177984 */ /* 0x000f220000000800 */
[----:B-----5:R-:W-:-:S03]  /*1400*/  FFMA R30, R30, R9, R33 ;  /* 0x000000091e1e7223 */ /* 0x020fc60000000021 */
[----:B------:R-:W5:Y:S01]  /*1410*/  LDS R8, [R21+0x3c0] ;  /* 0x0003c00015087984 */ /* 0x000f620000000800 */
[----:B------:R-:W-:-:S04]  /*1420*/  FFMA R29, R29, R10, R30 ;  /* 0x0000000a1d1d7223 */ /* 0x000fc8000000001e */
[----:B------:R-:W-:-:S04]  /*1430*/  FFMA R11, R26, R11, R29 ;  /* 0x0000000b1a0b7223 */ /* 0x000fc8000000001d */
[----:B------:R-:W-:-:S04]  /*1440*/  FFMA R11, R16, R31, R11 ;  /* 0x0000001f100b7223 */ /* 0x000fc8000000000b */
[----:B0-----:R-:W-:-:S04]  /*1450*/  FFMA R28, R28, R17, R11 ;  /* 0x000000111c1c7223 */ /* 0x001fc8000000000b */
[----:B-1----:R-:W-:-:S04]  /*1460*/  FFMA R25, R25, R18, R28 ;  /* 0x0000001219197223 */ /* 0x002fc8000000001c */
[----:B--2---:R-:W-:-:S04]  /*1470*/  FFMA R19, R24, R19, R25 ;  /* 0x0000001318137223 */ /* 0x004fc80000000019 */
[----:B---3--:R-:W-:-:S04]  /*1480*/  FFMA R19, R12, R27, R19 ;  /* 0x0000001b0c137223 */ /* 0x008fc80000000013 */
[----:B----4-:R-:W-:-:S04]  /*1490*/  FFMA R22, R22, R13, R19 ;  /* 0x0000000d16167223 */ /* 0x010fc80000000013 */
[----:B------:R-:W-:-:S04]  /*14a0*/  FFMA R23, R23, R14, R22 ;  /* 0x0000000e17177223 */ /* 0x000fc80000000016 */
[----:B-----5:R-:W-:Y:S01]  /*14b0*/  FFMA R25, R8, R15, R23 ;  /* 0x0000000f08197223 */ /* 0x020fe20000000017 */
[----:B------:R-:W-:Y:S06]  /*14c0*/  BAR.SYNC.DEFER_BLOCKING 0x0 ;  /* 0x0000000000007b1d */ /* 0x000fec0000010000 */
.L_x_3:
[----:B------:R-:W-:Y:S05]  /*14d0*/  @P0 BRA `(.L_x_0) ;  /* 0x0000000000d80947 */ /* 0x000fea0003800000 */
        /* <DEDUP_REMOVED lines=13> */
[----:B------:R-:W-:Y:S01]  /*15b0*/  LEA R19, R0, R27, 0x6 ;  /* 0x0000001b00137211 */ /* 0x000fe200078e30ff */
        /* <DEDUP_REMOVED lines=25> */
[----:B------:R-:W4:Y:S01]  /*1750*/  LDS R10, [R27+0x340] ;  /* 0x000340001b0a7984 */ /* 0x000f220000000800 */
[----:B-----5:R-:W-:-:S03]  /*1760*/  FFMA R0, R0, R13, R11 ;  /* 0x0000000d00007223 */ /* 0x020fc6000000000b */
[----:B------:R-:W5:Y:S04]  /*1770*/  LDS R12, [R27+0x380] ;  /* 0x000380001b0c7984 */ /* 0x000f680000000800 */
        /* <DEDUP_REMOVED lines=9> */
[----:B-----5:R-:W-:-:S04]  /*1810*/  FFMA R12, R12, R22, R9 ;  /* 0x000000160c0c7223 */ /* 0x020fc80000000009 */
[----:B------:R-:W-:Y:S01]  /*1820*/  FFMA R25, R11, R23, R12 ;  /* 0x000000170b197223 */ /* 0x000fe2000000000c */
[----:B------:R-:W-:Y:S06]  /*1830*/  BAR.SYNC.DEFER_BLOCKING 0x0 ;  /* 0x0000000000007b1d */ /* 0x000fec0000010000 */
.L_x_0:
[----:B------:R-:W0:Y:S01]  /*1840*/  LDC.64 R6, c[0x0][0x390] ;  /* 0x0000e400ff067b82 */ /* 0x000e220000000a00 */
[----:B------:R-:W-:-:S05]  /*1850*/  LEA R2, R5, R2, 0x4 ;  /* 0x0000000205027211 */ /* 0x000fca00078e20ff */
[----:B------:R-:W-:-:S04]  /*1860*/  IMAD R3, R4, R3, R2 ;  /* 0x0000000304037224 */ /* 0x000fc800078e0202 */
[----:B0-----:R-:W-:-:S05]  /*1870*/  IMAD.WIDE R2, R3, 0x4, R6 ;  /* 0x0000000403027825 */ /* 0x001fca00078e0206 */
[----:B------:R-:W-:Y:S01]  /*1880*/  STG.E desc[UR8][R2.64], R25 ;  /* 0x0000001902007986 */ /* 0x000fe2000c101908 */
[----:B------:R-:W-:Y:S05]  /*1890*/  EXIT ;  /* 0x000000000000794d */ /* 0x000fea0003800000 */
.L_x_4:
[----:B------:R-:W-:-:S00]  /*18a0*/  BRA `(.L_x_4) ;  /* 0xfffffffc00fc7947 */ /* 0x000fc0000383ffff */
[----:B------:R-:W-:-:S00]  /*18b0*/  NOP ;  /* 0x0000000000007918 */ /* 0x000fc00000000000 */
        /* <DEDUP_REMOVED lines=12> */
.L_x_5:


//--------------------- .nv.shared._Z6matMulPfS_S_i --------------------------
	.section	.nv.shared._Z6matMulPfS_S_i,"aw",@nobits
	.sectionflags	@""
	.align	4
.nv.shared._Z6matMulPfS_S_i:
	.zero		3072


//--------------------- .nv.shared.reserved.0     --------------------------
	.section	.nv.shared.reserved.0,"aw",@nobits
	.weak		__nv_reservedSMEM_offset_0_alias
	.size		__nv_reservedSMEM_offset_0_alias, 0, 64
	.other		__nv_reservedSMEM_offset_0_alias,@"STO_CUDA_RESERVED_SHARED STV_DEFAULT"
__nv_reservedSMEM_offset_0_alias:
	.zero		0
	.zero		64


//--------------------- .nv.constant0._Z6matMulPfS_S_i --------------------------
	.section	.nv.constant0._Z6matMulPfS_S_i,"a",@progbits
	.sectionflags	@""
	.align	4
.nv.constant0._Z6matMulPfS_S_i:
	.zero		924


//--------------------- SYMBOLS --------------------------

	.type		.nv.reservedSmem.offset0,@object
	.size		.nv.reservedSmem.offset0,0x4
	.type		.nv.reservedSmem.cap,@object
	.size		.nv.reservedSmem.cap,0x4
